//
// Generated by NVIDIA NVVM Compiler
//
// Compiler Build ID: CL-36424714
// Cuda compilation tools, release 13.0, V13.0.88
// Based on NVVM 20.0.0
//

.version 9.0
.target sm_100
.address_size 64

	// .globl	_Z9wave1DlaxPdS_dddi

.visible .entry _Z9wave1DlaxPdS_dddi(
	.param .u64 .ptr .align 1 _Z9wave1DlaxPdS_dddi_param_0,
	.param .u64 .ptr .align 1 _Z9wave1DlaxPdS_dddi_param_1,
	.param .f64 _Z9wave1DlaxPdS_dddi_param_2,
	.param .f64 _Z9wave1DlaxPdS_dddi_param_3,
	.param .f64 _Z9wave1DlaxPdS_dddi_param_4,
	.param .u32 _Z9wave1DlaxPdS_dddi_param_5
)
{
	.reg .pred 	%p<4>;
	.reg .b32 	%r<9>;
	.reg .b64 	%rd<11>;
	.reg .b64 	%fd<14>;

	ld.param.u64 	%rd1, [_Z9wave1DlaxPdS_dddi_param_0];
	ld.param.u64 	%rd2, [_Z9wave1DlaxPdS_dddi_param_1];
	ld.param.f64 	%fd1, [_Z9wave1DlaxPdS_dddi_param_2];
	ld.param.f64 	%fd2, [_Z9wave1DlaxPdS_dddi_param_3];
	ld.param.f64 	%fd3, [_Z9wave1DlaxPdS_dddi_param_4];
	ld.param.u32 	%r2, [_Z9wave1DlaxPdS_dddi_param_5];
	mov.u32 	%r3, %tid.x;
	mov.u32 	%r4, %ctaid.x;
	mov.u32 	%r5, %ntid.x;
	mad.lo.s32 	%r1, %r4, %r5, %r3;
	setp.ge.s32 	%p1, %r1, %r2;
	@%p1 bra 	$L__BB0_2;
	cvta.to.global.u64 	%rd3, %rd2;
	cvta.to.global.u64 	%rd4, %rd1;
	add.s32 	%r6, %r1, 1;
	setp.eq.s32 	%p2, %r6, %r2;
	selp.b32 	%r7, 0, %r6, %p2;
	setp.lt.s32 	%p3, %r1, 1;
	selp.b32 	%r8, %r2, %r1, %p3;
	mul.wide.s32 	%rd5, %r7, 8;
	add.s64 	%rd6, %rd3, %rd5;
	ld.global.f64 	%fd4, [%rd6];
	mul.wide.s32 	%rd7, %r8, 8;
	add.s64 	%rd8, %rd3, %rd7;
	ld.global.f64 	%fd5, [%rd8+-8];
	add.f64 	%fd6, %fd4, %fd5;
	mul.f64 	%fd7, %fd6, 0d3FE0000000000000;
	mul.f64 	%fd8, %fd1, %fd2;
	add.f64 	%fd9, %fd3, %fd3;
	div.rn.f64 	%fd10, %fd8, %fd9;
	sub.f64 	%fd11, %fd4, %fd5;
	mul.f64 	%fd12, %fd10, %fd11;
	sub.f64 	%fd13, %fd7, %fd12;
	mul.wide.s32 	%rd9, %r1, 8;
	add.s64 	%rd10, %rd4, %rd9;
	st.global.f64 	[%rd10], %fd13;
$L__BB0_2:
	ret;

}


// ===== COMPILED SASS (sm_100) =====

	.target	sm_100

	.elftype	@"ET_EXEC"


//--------------------- .note.nv.tkinfo           --------------------------
	.section	.note.nv.tkinfo,"",@"SHT_NOTE"
	.sectionflags	@"SHF_NOTE_NV_TKINFO"
	.tkinfo
        /*0018*/ 	.word	0x00000002
        /*0030*/ 	.string	""
        /*0030*/ 	.string	"ptxas"
        /*0030*/ 	.string	"Cuda compilation tools, release 13.0, V13.0.88"
        /*0030*/ 	.string	"Build cuda_13.0.r13.0/compiler.36424714_0"
        /*0030*/ 	.string	"-arch sm_100 -m 64 "



//--------------------- .note.nv.cuinfo           --------------------------
	.section	.note.nv.cuinfo,"",@"SHT_NOTE"
	.sectionflags	@"SHF_NOTE_NV_CUINFO"
        /*0018*/ 	.short	0x0002
        /*001a*/ 	.short	0x0064
        /*001c*/ 	.short	0x0082
	.zero		2


//--------------------- .nv.info                  --------------------------
	.section	.nv.info,"",@"SHT_CUDA_INFO"
	.align	4


	//----- nvinfo : EIATTR_REGCOUNT
	.align		4
        /*0000*/ 	.byte	0x04, 0x2f
        /*0002*/ 	.short	(.L_1 - .L_0)
	.align		4
.L_0:
        /*0004*/ 	.word	index@(_Z9wave1DlaxPdS_dddi)
        /*0008*/ 	.word	0x0000001e


	//----- nvinfo : EIATTR_FRAME_SIZE
	.align		4
.L_1:
        /*000c*/ 	.byte	0x04, 0x11
        /*000e*/ 	.short	(.L_3 - .L_2)
	.align		4
.L_2:
        /*0010*/ 	.word	index@($__internal_0_$__cuda_sm20_div_rn_f64_full)
        /*0014*/ 	.word	0x00000000


	//----- nvinfo : EIATTR_FRAME_SIZE
	.align		4
.L_3:
        /*0018*/ 	.byte	0x04, 0x11
        /*001a*/ 	.short	(.L_5 - .L_4)
	.align		4
.L_4:
        /*001c*/ 	.word	index@(_Z9wave1DlaxPdS_dddi)
        /*0020*/ 	.word	0x00000000


	//----- nvinfo : EIATTR_MIN_STACK_SIZE
	.align		4
.L_5:
        /*0024*/ 	.byte	0x04, 0x12
        /*0026*/ 	.short	(.L_7 - .L_6)
	.align		4
.L_6:
        /*0028*/ 	.word	index@(_Z9wave1DlaxPdS_dddi)
        /*002c*/ 	.word	0x00000000
.L_7:


//--------------------- .nv.compat                --------------------------
	.section	.nv.compat,"",@"SHT_CUDA_COMPAT_INFO"
	.align	4
        /*0000*/ 	.byte	0x02, 0x09, 0x00, 0x00, 0x02, 0x02, 0x01, 0x00, 0x02, 0x05, 0x05, 0x00, 0x03, 0x07, 0x01, 0x01
        /*0010*/ 	.byte	0x02, 0x03, 0x00, 0x00, 0x02, 0x06, 0x01, 0x00, 0x04, 0x0b, 0x08, 0x00, 0x01, 0x00, 0x00, 0x00
        /*0020*/ 	.byte	0x00, 0x00, 0x00, 0x00


//--------------------- .nv.info._Z9wave1DlaxPdS_dddi --------------------------
	.section	.nv.info._Z9wave1DlaxPdS_dddi,"",@"SHT_CUDA_INFO"
	.sectionflags	@""
	.align	4


	//----- nvinfo : EIATTR_CUDA_API_VERSION
	.align		4
        /*0000*/ 	.byte	0x04, 0x37
        /*0002*/ 	.short	(.L_9 - .L_8)
.L_8:
        /*0004*/ 	.word	0x00000082


	//----- nvinfo : EIATTR_KPARAM_INFO
	.align		4
.L_9:
        /*0008*/ 	.byte	0x04, 0x17
        /*000a*/ 	.short	(.L_11 - .L_10)
.L_10:
        /*000c*/ 	.word	0x00000000
        /*0010*/ 	.short	0x0005
        /*0012*/ 	.short	0x0028
        /*0014*/ 	.byte	0x00, 0xf0, 0x11, 0x00


	//----- nvinfo : EIATTR_KPARAM_INFO
	.align		4
.L_11:
        /*0018*/ 	.byte	0x04, 0x17
        /*001a*/ 	.short	(.L_13 - .L_12)
.L_12:
        /*001c*/ 	.word	0x00000000
        /*0020*/ 	.short	0x0004
        /*0022*/ 	.short	0x0020
        /*0024*/ 	.byte	0x00, 0xf0, 0x21, 0x00


	//----- nvinfo : EIATTR_KPARAM_INFO
	.align		4
.L_13:
        /*0028*/ 	.byte	0x04, 0x17
        /*002a*/ 	.short	(.L_15 - .L_14)
.L_14:
        /*002c*/ 	.word	0x00000000
        /*0030*/ 	.short	0x0003
        /*0032*/ 	.short	0x0018
        /*0034*/ 	.byte	0x00, 0xf0, 0x21, 0x00


	//----- nvinfo : EIATTR_KPARAM_INFO
	.align		4
.L_15:
        /*0038*/ 	.byte	0x04, 0x17
        /*003a*/ 	.short	(.L_17 - .L_16)
.L_16:
        /*003c*/ 	.word	0x00000000
        /*0040*/ 	.short	0x0002
        /*0042*/ 	.short	0x0010
        /*0044*/ 	.byte	0x00, 0xf0, 0x21, 0x00


	//----- nvinfo : EIATTR_KPARAM_INFO
	.align		4
.L_17:
        /*0048*/ 	.byte	0x04, 0x17
        /*004a*/ 	.short	(.L_19 - .L_18)
.L_18:
        /*004c*/ 	.word	0x00000000
        /*0050*/ 	.short	0x0001
        /*0052*/ 	.short	0x0008
        /*0054*/ 	.byte	0x00, 0xf5, 0x21, 0x00


	//----- nvinfo : EIATTR_KPARAM_INFO
	.align		4
.L_19:
        /*0058*/ 	.byte	0x04, 0x17
        /*005a*/ 	.short	(.L_21 - .L_20)
.L_20:
        /*005c*/ 	.word	0x00000000
        /*0060*/ 	.short	0x0000
        /*0062*/ 	.short	0x0000
        /*0064*/ 	.byte	0x00, 0xf5, 0x21, 0x00


	//----- nvinfo : EIATTR_SPARSE_MMA_MASK
	.align		4
.L_21:
        /*0068*/ 	.byte	0x03, 0x50
        /*006a*/ 	.short	0x0000


	//----- nvinfo : EIATTR_MAXREG_COUNT
	.align		4
        /*006c*/ 	.byte	0x03, 0x1b
        /*006e*/ 	.short	0x00ff


	//----- nvinfo : EIATTR_MERCURY_ISA_VERSION
	.align		4
        /*0070*/ 	.byte	0x03, 0x5f
        /*0072*/ 	.short	0x0101


	//----- nvinfo : EIATTR_VRC_CTA_INIT_COUNT
	.align		4
        /*0074*/ 	.byte	0x02, 0x4a
	.zero		1
	.zero		1


	//----- nvinfo : EIATTR_EXIT_INSTR_OFFSETS
	.align		4
        /*0078*/ 	.byte	0x04, 0x1c
        /*007a*/ 	.short	(.L_23 - .L_22)


	//   ....[0]....
.L_22:
        /*007c*/ 	.word	0x00000070


	//   ....[1]....
        /*0080*/ 	.word	0x000002f0


	//----- nvinfo : EIATTR_CRS_STACK_SIZE
	.align		4
.L_23:
        /*0084*/ 	.byte	0x04, 0x1e
        /*0086*/ 	.short	(.L_25 - .L_24)
.L_24:
        /*0088*/ 	.word	0x00000000


	//----- nvinfo : EIATTR_CBANK_PARAM_SIZE
	.align		4
.L_25:
        /*008c*/ 	.byte	0x03, 0x19
        /*008e*/ 	.short	0x002c


	//----- nvinfo : EIATTR_PARAM_CBANK
	.align		4
        /*0090*/ 	.byte	0x04, 0x0a
        /*0092*/ 	.short	(.L_27 - .L_26)
	.align		4
.L_26:
        /*0094*/ 	.word	index@(.nv.constant0._Z9wave1DlaxPdS_dddi)
        /*0098*/ 	.short	0x0380
        /*009a*/ 	.short	0x002c


	//----- nvinfo : EIATTR_SW_WAR
	.align		4
.L_27:
        /*009c*/ 	.byte	0x04, 0x36
        /*009e*/ 	.short	(.L_29 - .L_28)
.L_28:
        /*00a0*/ 	.word	0x00000008
.L_29:


//--------------------- .nv.callgraph             --------------------------
	.section	.nv.callgraph,"",@"SHT_CUDA_CALLGRAPH"
	.align	4
	.sectionentsize	8
	.align		4
        /*0000*/ 	.word	0x00000000
	.align		4
        /*0004*/ 	.word	0xffffffff
	.align		4
        /*0008*/ 	.word	0x00000000
	.align		4
        /*000c*/ 	.word	0xfffffffe
	.align		4
        /*0010*/ 	.word	0x00000000
	.align		4
        /*0014*/ 	.word	0xfffffffd
	.align		4
        /*0018*/ 	.word	0x00000000
	.align		4
        /*001c*/ 	.word	0xfffffffc


//--------------------- .text._Z9wave1DlaxPdS_dddi --------------------------
	.section	.text._Z9wave1DlaxPdS_dddi,"ax",@progbits
	.align	128
        .global         _Z9wave1DlaxPdS_dddi
        .type           _Z9wave1DlaxPdS_dddi,@function
        .size           _Z9wave1DlaxPdS_dddi,(.L_x_7 - _Z9wave1DlaxPdS_dddi)
        .other          _Z9wave1DlaxPdS_dddi,@"STO_CUDA_ENTRY STV_DEFAULT"
_Z9wave1DlaxPdS_dddi:
.text._Z9wave1DlaxPdS_dddi:
[----:B------:R-:W-:Y:S01]  /*0000*/  LDC R1, c[0x0][0x37c] ;  /* 0x0000df00ff017b82 */ /* 0x000fe20000000800 */
[----:B------:R-:W0:Y:S07]  /*0010*/  S2R R0, SR_TID.X ;  /* 0x0000000000007919 */ /* 0x000e2e0000002100 */
[----:B------:R-:W0:Y:S01]  /*0020*/  S2UR UR4, SR_CTAID.X ;  /* 0x00000000000479c3 */ /* 0x000e220000002500 */
[----:B------:R-:W1:Y:S07]  /*0030*/  LDCU UR6, c[0x0][0x3a8] ;  /* 0x00007500ff0677ac */ /* 0x000e6e0008000800 */
[----:B------:R-:W0:Y:S02]  /*0040*/  LDC R3, c[0x0][0x360] ;  /* 0x0000d800ff037b82 */ /* 0x000e240000000800 */
[----:B0-----:R-:W-:-:S05]  /*0050*/  IMAD R0, R3, UR4, R0 ;  /* 0x0000000403007c24 */ /* 0x001fca000f8e0200 */
[----:B-1----:R-:W-:-:S13]  /*0060*/  ISETP.GE.AND P0, PT, R0, UR6, PT ;  /* 0x0000000600007c0c */ /* 0x002fda000bf06270 */
[----:B------:R-:W-:Y:S05]  /*0070*/  @P0 EXIT ;  /* 0x000000000000094d */ /* 0x000fea0003800000 */
[----:B------:R-:W0:Y:S01]  /*0080*/  LDC.64 R6, c[0x0][0x388] ;  /* 0x0000e200ff067b82 */ /* 0x000e220000000a00 */
[C---:B------:R-:W-:Y:S01]  /*0090*/  VIADD R2, R0.reuse, 0x1 ;  /* 0x0000000100027836 */ /* 0x040fe20000000000 */
[----:B------:R-:W1:Y:S01]  /*00a0*/  LDCU.64 UR4, c[0x0][0x358] ;  /* 0x00006b00ff0477ac */ /* 0x000e620008000a00 */
[----:B------:R-:W-:-:S03]  /*00b0*/  ISETP.GE.AND P1, PT, R0, 0x1, PT ;  /* 0x000000010000780c */ /* 0x000fc60003f26270 */
[----:B------:R-:W-:Y:S02]  /*00c0*/  ISETP.NE.AND P0, PT, R2, UR6, PT ;  /* 0x0000000602007c0c */ /* 0x000fe4000bf05270 */
[----:B------:R-:W-:Y:S01]  /*00d0*/  SEL R5, R0, UR6, P1 ;  /* 0x0000000600057c07 */ /* 0x000fe20008800000 */
[----:B------:R-:W2:Y:S01]  /*00e0*/  LDC.64 R10, c[0x0][0x3a0] ;  /* 0x0000e800ff0a7b82 */ /* 0x000ea20000000a00 */
[----:B------:R-:W-:-:S07]  /*00f0*/  SEL R3, R2, RZ, P0 ;  /* 0x000000ff02037207 */ /* 0x000fce0000000000 */
[----:B------:R-:W3:Y:S01]  /*0100*/  LDC.64 R18, c[0x0][0x390] ;  /* 0x0000e400ff127b82 */ /* 0x000ee20000000a00 */
[----:B0-----:R-:W-:-:S07]  /*0110*/  IMAD.WIDE R4, R5, 0x8, R6 ;  /* 0x0000000805047825 */ /* 0x001fce00078e0206 */
[----:B------:R-:W3:Y:S01]  /*0120*/  LDC.64 R12, c[0x0][0x398] ;  /* 0x0000e600ff0c7b82 */ /* 0x000ee20000000a00 */
[----:B------:R-:W-:Y:S01]  /*0130*/  IMAD.WIDE R6, R3, 0x8, R6 ;  /* 0x0000000803067825 */ /* 0x000fe200078e0206 */
[----:B-1----:R-:W4:Y:S05]  /*0140*/  LDG.E.64 R4, desc[UR4][R4.64+-0x8] ;  /* 0xfffff80404047981 */ /* 0x002f2a000c1e1b00 */
[----:B------:R-:W4:Y:S01]  /*0150*/  LDG.E.64 R6, desc[UR4][R6.64] ;  /* 0x0000000406067981 */ /* 0x000f22000c1e1b00 */
[----:B--2---:R-:W-:Y:S01]  /*0160*/  DADD R10, R10, R10 ;  /* 0x000000000a0a7229 */ /* 0x004fe2000000000a */
[----:B------:R-:W-:-:S05]  /*0170*/  IMAD.MOV.U32 R2, RZ, RZ, 0x1 ;  /* 0x00000001ff027424 */ /* 0x000fca00078e00ff */
[----:B------:R-:W0:Y:S01]  /*0180*/  MUFU.RCP64H R3, R11 ;  /* 0x0000000b00037308 */ /* 0x000e220000001800 */
[----:B---3--:R-:W-:Y:S02]  /*0190*/  DMUL R18, R18, R12 ;  /* 0x0000000c12127228 */ /* 0x008fe40000000000 */
[----:B0-----:R-:W-:-:S08]  /*01a0*/  DFMA R8, -R10, R2, 1 ;  /* 0x3ff000000a08742b */ /* 0x001fd00000000102 */
[----:B------:R-:W-:Y:S01]  /*01b0*/  FSETP.GEU.AND P1, PT, |R19|, 6.5827683646048100446e-37, PT ;  /* 0x036000001300780b */ /* 0x000fe20003f2e200 */
[----:B------:R-:W-:-:S08]  /*01c0*/  DFMA R8, R8, R8, R8 ;  /* 0x000000080808722b */ /* 0x000fd00000000008 */
[----:B------:R-:W-:-:S08]  /*01d0*/  DFMA R8, R2, R8, R2 ;  /* 0x000000080208722b */ /* 0x000fd00000000002 */
[----:B------:R-:W-:-:S08]  /*01e0*/  DFMA R2, -R10, R8, 1 ;  /* 0x3ff000000a02742b */ /* 0x000fd00000000108 */
[----:B------:R-:W-:-:S08]  /*01f0*/  DFMA R2, R8, R2, R8 ;  /* 0x000000020802722b */ /* 0x000fd00000000008 */
[----:B------:R-:W-:-:S08]  /*0200*/  DMUL R8, R18, R2 ;  /* 0x0000000212087228 */ /* 0x000fd00000000000 */
[----:B------:R-:W-:-:S08]  /*0210*/  DFMA R12, -R10, R8, R18 ;  /* 0x000000080a0c722b */ /* 0x000fd00000000112 */
[----:B------:R-:W-:-:S10]  /*0220*/  DFMA R2, R2, R12, R8 ;  /* 0x0000000c0202722b */ /* 0x000fd40000000008 */
[----:B------:R-:W-:-:S05]  /*0230*/  FFMA R8, RZ, R11, R3 ;  /* 0x0000000bff087223 */ /* 0x000fca0000000003 */
[----:B------:R-:W-:Y:S01]  /*0240*/  FSETP.GT.AND P0, PT, |R8|, 1.469367938527859385e-39, PT ;  /* 0x001000000800780b */ /* 0x000fe20003f04200 */
[----:B----4-:R-:W-:-:S12]  /*0250*/  DADD R8, R6, R4 ;  /* 0x0000000006087229 */ /* 0x010fd80000000004 */
[----:B------:R-:W-:Y:S05]  /*0260*/  @P0 BRA P1, `(.L_x_0) ;  /* 0x0000000000080947 */ /* 0x000fea0000800000 */
[----:B------:R-:W-:-:S07]  /*0270*/  MOV R24, 0x290 ;  /* 0x0000029000187802 */ /* 0x000fce0000000f00 */
[----:B------:R-:W-:Y:S05]  /*0280*/  CALL.REL.NOINC `($__internal_0_$__cuda_sm20_div_rn_f64_full) ;  /* 0x00000000001c7944 */ /* 0x000fea0003c00000 */
.L_x_0:
[----:B------:R-:W0:Y:S01]  /*0290*/  LDC.64 R10, c[0x0][0x380] ;  /* 0x0000e000ff0a7b82 */ /* 0x000e220000000a00 */
[----:B------:R-:W-:-:S08]  /*02a0*/  DADD R4, R6, -R4 ;  /* 0x0000000006047229 */ /* 0x000fd00000000804 */
[----:B------:R-:W-:-:S08]  /*02b0*/  DMUL R4, R4, R2 ;  /* 0x0000000204047228 */ /* 0x000fd00000000000 */
[----:B------:R-:W-:Y:S01]  /*02c0*/  DFMA R4, R8, 0.5, -R4 ;  /* 0x3fe000000804782b */ /* 0x000fe20000000804 */
[----:B0-----:R-:W-:-:S06]  /*02d0*/  IMAD.WIDE R2, R0, 0x8, R10 ;  /* 0x0000000800027825 */ /* 0x001fcc00078e020a */
[----:B------:R-:W-:Y:S01]  /*02e0*/  STG.E.64 desc[UR4][R2.64], R4 ;  /* 0x0000000402007986 */ /* 0x000fe2000c101b04 */
[----:B------:R-:W-:Y:S05]  /*02f0*/  EXIT ;  /* 0x000000000000794d */ /* 0x000fea0003800000 */
        .weak           $__internal_0_$__cuda_sm20_div_rn_f64_full
        .type           $__internal_0_$__cuda_sm20_div_rn_f64_full,@function
        .size           $__internal_0_$__cuda_sm20_div_rn_f64_full,(.L_x_7 - $__internal_0_$__cuda_sm20_div_rn_f64_full)
$__internal_0_$__cuda_sm20_div_rn_f64_full:
[C---:B------:R-:W-:Y:S01]  /*0300*/  FSETP.GEU.AND P0, PT, |R11|.reuse, 1.469367938527859385e-39, PT ;  /* 0x001000000b00780b */ /* 0x040fe20003f0e200 */
[--C-:B------:R-:W-:Y:S01]  /*0310*/  IMAD.MOV.U32 R14, RZ, RZ, R10.reuse ;  /* 0x000000ffff0e7224 */ /* 0x100fe200078e000a */
[C---:B------:R-:W-:Y:S01]  /*0320*/  LOP3.LUT R12, R11.reuse, 0x800fffff, RZ, 0xc0, !PT ;  /* 0x800fffff0b0c7812 */ /* 0x040fe200078ec0ff */
[----:B------:R-:W-:Y:S01]  /*0330*/  IMAD.MOV.U32 R15, RZ, RZ, R11 ;  /* 0x000000ffff0f7224 */ /* 0x000fe200078e000b */
[----:B------:R-:W-:Y:S01]  /*0340*/  LOP3.LUT R25, R11, 0x7ff00000, RZ, 0xc0, !PT ;  /* 0x7ff000000b197812 */ /* 0x000fe200078ec0ff */
[----:B------:R-:W-:Y:S01]  /*0350*/  IMAD.MOV.U32 R16, RZ, RZ, 0x1 ;  /* 0x00000001ff107424 */ /* 0x000fe200078e00ff */
[----:B------:R-:W-:Y:S01]  /*0360*/  LOP3.LUT R13, R12, 0x3ff00000, RZ, 0xfc, !PT ;  /* 0x3ff000000c0d7812 */ /* 0x000fe200078efcff */
[----:B------:R-:W-:Y:S02]  /*0370*/  IMAD.MOV.U32 R12, RZ, RZ, R10 ;  /* 0x000000ffff0c7224 */ /* 0x000fe400078e000a */
[----:B------:R-:W-:Y:S02]  /*0380*/  IMAD.MOV.U32 R11, RZ, RZ, R19 ;  /* 0x000000ffff0b7224 */ /* 0x000fe400078e0013 */
[----:B------:R-:W-:-:S02]  /*0390*/  IMAD.MOV.U32 R22, RZ, RZ, 0x1ca00000 ;  /* 0x1ca00000ff167424 */ /* 0x000fc400078e00ff */
[----:B------:R-:W-:Y:S01]  /*03a0*/  @!P0 DMUL R12, R14, 8.98846567431157953865e+307 ;  /* 0x7fe000000e0c8828 */ /* 0x000fe20000000000 */
[----:B------:R-:W-:Y:S01]  /*03b0*/  LOP3.LUT R23, R11, 0x7ff00000, RZ, 0xc0, !PT ;  /* 0x7ff000000b177812 */ /* 0x000fe200078ec0ff */
[----:B------:R-:W-:-:S03]  /*03c0*/  IMAD.MOV.U32 R10, RZ, RZ, R18 ;  /* 0x000000ffff0a7224 */ /* 0x000fc600078e0012 */
[----:B------:R-:W-:Y:S01]  /*03d0*/  ISETP.GE.U32.AND P1, PT, R23, R25, PT ;  /* 0x000000191700720c */ /* 0x000fe20003f26070 */
[----:B------:R-:W0:Y:S01]  /*03e0*/  MUFU.RCP64H R17, R13 ;  /* 0x0000000d00117308 */ /* 0x000e220000001800 */
[----:B------:R-:W-:Y:S01]  /*03f0*/  IMAD.MOV.U32 R26, RZ, RZ, R23 ;  /* 0x000000ffff1a7224 */ /* 0x000fe200078e0017 */
[----:B0-----:R-:W-:-:S08]  /*0400*/  DFMA R2, R16, -R12, 1 ;  /* 0x3ff000001002742b */ /* 0x001fd0000000080c */
[----:B------:R-:W-:-:S08]  /*0410*/  DFMA R2, R2, R2, R2 ;  /* 0x000000020202722b */ /* 0x000fd00000000002 */
[----:B------:R-:W-:Y:S01]  /*0420*/  DFMA R16, R16, R2, R16 ;  /* 0x000000021010722b */ /* 0x000fe20000000010 */
[----:B------:R-:W-:Y:S01]  /*0430*/  SEL R3, R22, 0x63400000, !P1 ;  /* 0x6340000016037807 */ /* 0x000fe20004800000 */
[----:B------:R-:W-:Y:S01]  /*0440*/  IMAD.MOV.U32 R2, RZ, RZ, R10 ;  /* 0x000000ffff027224 */ /* 0x000fe200078e000a */
[----:B------:R-:W-:Y:S02]  /*0450*/  FSETP.GEU.AND P1, PT, |R11|, 1.469367938527859385e-39, PT ;  /* 0x001000000b00780b */ /* 0x000fe40003f2e200 */
[----:B------:R-:W-:-:S03]  /*0460*/  LOP3.LUT R3, R3, 0x800fffff, R11, 0xf8, !PT ;  /* 0x800fffff03037812 */ /* 0x000fc600078ef80b */
[----:B------:R-:W-:-:S08]  /*0470*/  DFMA R18, R16, -R12, 1 ;  /* 0x3ff000001012742b */ /* 0x000fd0000000080c */
[----:B------:R-:W-:Y:S01]  /*0480*/  DFMA R16, R16, R18, R16 ;  /* 0x000000121010722b */ /* 0x000fe20000000010 */
[----:B------:R-:W-:Y:S10]  /*0490*/  @P1 BRA `(.L_x_1) ;  /* 0x0000000000201947 */ /* 0x000ff40003800000 */
[----:B------:R-:W-:-:S04]  /*04a0*/  LOP3.LUT R18, R15, 0x7ff00000, RZ, 0xc0, !PT ;  /* 0x7ff000000f127812 */ /* 0x000fc800078ec0ff */
[----:B------:R-:W-:Y:S01]  /*04b0*/  ISETP.GE.U32.AND P1, PT, R23, R18, PT ;  /* 0x000000121700720c */ /* 0x000fe20003f26070 */
[----:B------:R-:W-:-:S03]  /*04c0*/  IMAD.MOV.U32 R18, RZ, RZ, RZ ;  /* 0x000000ffff127224 */ /* 0x000fc600078e00ff */
[----:B------:R-:W-:-:S04]  /*04d0*/  SEL R19, R22, 0x63400000, !P1 ;  /* 0x6340000016137807 */ /* 0x000fc80004800000 */
[----:B------:R-:W-:-:S04]  /*04e0*/  LOP3.LUT R19, R19, 0x80000000, R11, 0xf8, !PT ;  /* 0x8000000013137812 */ /* 0x000fc800078ef80b */
[----:B------:R-:W-:-:S06]  /*04f0*/  LOP3.LUT R19, R19, 0x100000, RZ, 0xfc, !PT ;  /* 0x0010000013137812 */ /* 0x000fcc00078efcff */
[----:B------:R-:W-:-:S10]  /*0500*/  DFMA R2, R2, 2, -R18 ;  /* 0x400000000202782b */ /* 0x000fd40000000812 */
[----:B------:R-:W-:-:S07]  /*0510*/  LOP3.LUT R26, R3, 0x7ff00000, RZ, 0xc0, !PT ;  /* 0x7ff00000031a7812 */ /* 0x000fce00078ec0ff */
.L_x_1:
[----:B------:R-:W-:Y:S01]  /*0520*/  @!P0 LOP3.LUT R25, R13, 0x7ff00000, RZ, 0xc0, !PT ;  /* 0x7ff000000d198812 */ /* 0x000fe200078ec0ff */
[----:B------:R-:W-:Y:S01]  /*0530*/  VIADD R20, R26, 0xffffffff ;  /* 0xffffffff1a147836 */ /* 0x000fe20000000000 */
[----:B------:R-:W-:-:S03]  /*0540*/  DMUL R18, R16, R2 ;  /* 0x0000000210127228 */ /* 0x000fc60000000000 */
[----:B------:R-:W-:Y:S01]  /*0550*/  VIADD R27, R25, 0xffffffff ;  /* 0xffffffff191b7836 */ /* 0x000fe20000000000 */
[----:B------:R-:W-:-:S04]  /*0560*/  ISETP.GT.U32.AND P0, PT, R20, 0x7feffffe, PT ;  /* 0x7feffffe1400780c */ /* 0x000fc80003f04070 */
[----:B------:R-:W-:Y:S01]  /*0570*/  ISETP.GT.U32.OR P0, PT, R27, 0x7feffffe, P0 ;  /* 0x7feffffe1b00780c */ /* 0x000fe20000704470 */
[----:B------:R-:W-:-:S08]  /*0580*/  DFMA R20, R18, -R12, R2 ;  /* 0x8000000c1214722b */ /* 0x000fd00000000002 */
[----:B------:R-:W-:-:S04]  /*0590*/  DFMA R20, R16, R20, R18 ;  /* 0x000000141014722b */ /* 0x000fc80000000012 */
[----:B------:R-:W-:Y:S07]  /*05a0*/  @P0 BRA `(.L_x_2) ;  /* 0x00000000006c0947 */ /* 0x000fee0003800000 */
[----:B------:R-:W-:Y:S01]  /*05b0*/  LOP3.LUT R16, R15, 0x7ff00000, RZ, 0xc0, !PT ;  /* 0x7ff000000f107812 */ /* 0x000fe200078ec0ff */
[----:B------:R-:W-:-:S03]  /*05c0*/  IMAD.MOV.U32 R18, RZ, RZ, RZ ;  /* 0x000000ffff127224 */ /* 0x000fc600078e00ff */
[CC--:B------:R-:W-:Y:S02]  /*05d0*/  VIADDMNMX R10, R23.reuse, -R16.reuse, 0xb9600000, !PT ;  /* 0xb9600000170a7446 */ /* 0x0c0fe40007800910 */
[----:B------:R-:W-:Y:S02]  /*05e0*/  ISETP.GE.U32.AND P0, PT, R23, R16, PT ;  /* 0x000000101700720c */ /* 0x000fe40003f06070 */
[----:B------:R-:W-:Y:S02]  /*05f0*/  VIMNMX R10, PT, PT, R10, 0x46a00000, PT ;  /* 0x46a000000a0a7848 */ /* 0x000fe40003fe0100 */
[----:B------:R-:W-:-:S05]  /*0600*/  SEL R11, R22, 0x63400000, !P0 ;  /* 0x63400000160b7807 */ /* 0x000fca0004000000 */
[----:B------:R-:W-:-:S04]  /*0610*/  IMAD.IADD R10, R10, 0x1, -R11 ;  /* 0x000000010a0a7824 */ /* 0x000fc800078e0a0b */
[----:B------:R-:W-:-:S06]  /*0620*/  VIADD R19, R10, 0x7fe00000 ;  /* 0x7fe000000a137836 */ /* 0x000fcc0000000000 */
[----:B------:R-:W-:-:S10]  /*0630*/  DMUL R16, R20, R18 ;  /* 0x0000001214107228 */ /* 0x000fd40000000000 */
[----:B------:R-:W-:-:S13]  /*0640*/  FSETP.GTU.AND P0, PT, |R17|, 1.469367938527859385e-39, PT ;  /* 0x001000001100780b */ /* 0x000fda0003f0c200 */
[----:B------:R-:W-:Y:S05]  /*0650*/  @P0 BRA `(.L_x_3) ;  /* 0x0000000000940947 */ /* 0x000fea0003800000 */
[----:B------:R-:W-:Y:S01]  /*0660*/  DFMA R2, R20, -R12, R2 ;  /* 0x8000000c1402722b */ /* 0x000fe20000000002 */
[----:B------:R-:W-:-:S09]  /*0670*/  IMAD.MOV.U32 R18, RZ, RZ, RZ ;  /* 0x000000ffff127224 */ /* 0x000fd200078e00ff */
[C---:B------:R-:W-:Y:S02]  /*0680*/  FSETP.NEU.AND P0, PT, R3.reuse, RZ, PT ;  /* 0x000000ff0300720b */ /* 0x040fe40003f0d000 */
[----:B------:R-:W-:-:S04]  /*0690*/  LOP3.LUT R15, R3, 0x80000000, R15, 0x48, !PT ;  /* 0x80000000030f7812 */ /* 0x000fc800078e480f */
[----:B------:R-:W-:-:S07]  /*06a0*/  LOP3.LUT R19, R15, R19, RZ, 0xfc, !PT ;  /* 0x000000130f137212 */ /* 0x000fce00078efcff */
[----:B------:R-:W-:Y:S05]  /*06b0*/  @!P0 BRA `(.L_x_3) ;  /* 0x00000000007c8947 */ /* 0x000fea0003800000 */
[----:B------:R-:W-:Y:S01]  /*06c0*/  IMAD.MOV R3, RZ, RZ, -R10 ;  /* 0x000000ffff037224 */ /* 0x000fe200078e0a0a */
[----:B------:R-:W-:Y:S01]  /*06d0*/  DMUL.RP R18, R20, R18 ;  /* 0x0000001214127228 */ /* 0x000fe20000008000 */
[----:B------:R-:W-:-:S06]  /*06e0*/  IMAD.MOV.U32 R2, RZ, RZ, RZ ;  /* 0x000000ffff027224 */ /* 0x000fcc00078e00ff */
[----:B------:R-:W-:-:S03]  /*06f0*/  DFMA R2, R16, -R2, R20 ;  /* 0x800000021002722b */ /* 0x000fc60000000014 */
[----:B------:R-:W-:-:S03]  /*0700*/  LOP3.LUT R15, R19, R15, RZ, 0x3c, !PT ;  /* 0x0000000f130f7212 */ /* 0x000fc600078e3cff */
[----:B------:R-:W-:-:S04]  /*0710*/  IADD3 R2, PT, PT, -R10, -0x43300000, RZ ;  /* 0xbcd000000a027810 */ /* 0x000fc80007ffe1ff */
[----:B------:R-:W-:-:S04]  /*0720*/  FSETP.NEU.AND P0, PT, |R3|, R2, PT ;  /* 0x000000020300720b */ /* 0x000fc80003f0d200 */
[----:B------:R-:W-:Y:S02]  /*0730*/  FSEL R16, R18, R16, !P0 ;  /* 0x0000001012107208 */ /* 0x000fe40004000000 */
[----:B------:R-:W-:Y:S01]  /*0740*/  FSEL R17, R15, R17, !P0 ;  /* 0x000000110f117208 */ /* 0x000fe20004000000 */
[----:B------:R-:W-:Y:S06]  /*0750*/  BRA `(.L_x_3) ;  /* 0x0000000000547947 */ /* 0x000fec0003800000 */
.L_x_2:
[----:B------:R-:W-:-:S14]  /*0760*/  DSETP.NAN.AND P0, PT, R10, R10, PT ;  /* 0x0000000a0a00722a */ /* 0x000fdc0003f08000 */
[----:B------:R-:W-:Y:S05]  /*0770*/  @P0 BRA `(.L_x_4) ;  /* 0x0000000000440947 */ /* 0x000fea0003800000 */
[----:B------:R-:W-:-:S14]  /*0780*/  DSETP.NAN.AND P0, PT, R14, R14, PT ;  /* 0x0000000e0e00722a */ /* 0x000fdc0003f08000 */
[----:B------:R-:W-:Y:S05]  /*0790*/  @P0 BRA `(.L_x_5) ;  /* 0x0000000000300947 */ /* 0x000fea0003800000 */
[----:B------:R-:W-:Y:S01]  /*07a0*/  ISETP.NE.AND P0, PT, R26, R25, PT ;  /* 0x000000191a00720c */ /* 0x000fe20003f05270 */
[----:B------:R-:W-:Y:S02]  /*07b0*/  IMAD.MOV.U32 R16, RZ, RZ, 0x0 ;  /* 0x00000000ff107424 */ /* 0x000fe400078e00ff */
[----:B------:R-:W-:-:S10]  /*07c0*/  IMAD.MOV.U32 R17, RZ, RZ, -0x80000 ;  /* 0xfff80000ff117424 */ /* 0x000fd400078e00ff */
[----:B------:R-:W-:Y:S05]  /*07d0*/  @!P0 BRA `(.L_x_3) ;  /* 0x0000000000348947 */ /* 0x000fea0003800000 */
[----:B------:R-:W-:Y:S02]  /*07e0*/  ISETP.NE.AND P0, PT, R26, 0x7ff00000, PT ;  /* 0x7ff000001a00780c */ /* 0x000fe40003f05270 */
[----:B------:R-:W-:Y:S02]  /*07f0*/  LOP3.LUT R17, R11, 0x80000000, R15, 0x48, !PT ;  /* 0x800000000b117812 */ /* 0x000fe400078e480f */
[----:B------:R-:W-:-:S13]  /*0800*/  ISETP.EQ.OR P0, PT, R25, RZ, !P0 ;  /* 0x000000ff1900720c */ /* 0x000fda0004702670 */
[----:B------:R-:W-:Y:S01]  /*0810*/  @P0 LOP3.LUT R2, R17, 0x7ff00000, RZ, 0xfc, !PT ;  /* 0x7ff0000011020812 */ /* 0x000fe200078efcff */
[----:B------:R-:W-:Y:S02]  /*0820*/  @!P0 IMAD.MOV.U32 R16, RZ, RZ, RZ ;  /* 0x000000ffff108224 */ /* 0x000fe400078e00ff */
[----:B------:R-:W-:Y:S02]  /*0830*/  @P0 IMAD.MOV.U32 R16, RZ, RZ, RZ ;  /* 0x000000ffff100224 */ /* 0x000fe400078e00ff */
[----:B------:R-:W-:Y:S01]  /*0840*/  @P0 IMAD.MOV.U32 R17, RZ, RZ, R2 ;  /* 0x000000ffff110224 */ /* 0x000fe200078e0002 */
[----:B------:R-:W-:Y:S06]  /*0850*/  BRA `(.L_x_3) ;  /* 0x0000000000147947 */ /* 0x000fec0003800000 */
.L_x_5:
[----:B------:R-:W-:Y:S01]  /*0860*/  LOP3.LUT R17, R15, 0x80000, RZ, 0xfc, !PT ;  /* 0x000800000f117812 */ /* 0x000fe200078efcff */
[----:B------:R-:W-:Y:S01]  /*0870*/  IMAD.MOV.U32 R16, RZ, RZ, R14 ;  /* 0x000000ffff107224 */ /* 0x000fe200078e000e */
[----:B------:R-:W-:Y:S06]  /*0880*/  BRA `(.L_x_3) ;  /* 0x0000000000087947 */ /* 0x000fec0003800000 */
.L_x_4:
[----:B------:R-:W-:Y:S01]  /*0890*/  LOP3.LUT R17, R11, 0x80000, RZ, 0xfc, !PT ;  /* 0x000800000b117812 */ /* 0x000fe200078efcff */
[----:B------:R-:W-:-:S07]  /*08a0*/  IMAD.MOV.U32 R16, RZ, RZ, R10 ;  /* 0x000000ffff107224 */ /* 0x000fce00078e000a */
.L_x_3:
[----:B------:R-:W-:Y:S02]  /*08b0*/  IMAD.MOV.U32 R25, RZ, RZ, 0x0 ;  /* 0x00000000ff197424 */ /* 0x000fe400078e00ff */
[----:B------:R-:W-:Y:S02]  /*08c0*/  IMAD.MOV.U32 R2, RZ, RZ, R16 ;  /* 0x000000ffff027224 */ /* 0x000fe400078e0010 */
[----:B------:R-:W-:Y:S01]  /*08d0*/  IMAD.MOV.U32 R3, RZ, RZ, R17 ;  /* 0x000000ffff037224 */ /* 0x000fe200078e0011 */
[----:B------:R-:W-:Y:S06]  /*08e0*/  RET.REL.NODEC R24 `(_Z9wave1DlaxPdS_dddi) ;  /* 0xfffffff418c47950 */ /* 0x000fec0003c3ffff */
.L_x_6:
[----:B------:R-:W-:-:S00]  /*08f0*/  BRA `(.L_x_6) ;  /* 0xfffffffc00fc7947 */ /* 0x000fc0000383ffff */
[----:B------:R-:W-:-:S00]  /*0900*/  NOP ;  /* 0x0000000000007918 */ /* 0x000fc00000000000 */
[----:B------:R-:W-:-:S00]  /*0910*/  NOP ;  /* 0x0000000000007918 */ /* 0x000fc00000000000 */
[----:B------:R-:W-:-:S00]  /*0920*/  NOP ;  /* 0x0000000000007918 */ /* 0x000fc00000000000 */
[----:B------:R-:W-:-:S00]  /*0930*/  NOP ;  /* 0x0000000000007918 */ /* 0x000fc00000000000 */
[----:B------:R-:W-:-:S00]  /*0940*/  NOP ;  /* 0x0000000000007918 */ /* 0x000fc00000000000 */
[----:B------:R-:W-:-:S00]  /*0950*/  NOP ;  /* 0x0000000000007918 */ /* 0x000fc00000000000 */
[----:B------:R-:W-:-:S00]  /*0960*/  NOP ;  /* 0x0000000000007918 */ /* 0x000fc00000000000 */
[----:B------:R-:W-:-:S00]  /*0970*/  NOP ;  /* 0x0000000000007918 */ /* 0x000fc00000000000 */
.L_x_7:


//--------------------- .nv.shared.reserved.0     --------------------------
	.section	.nv.shared.reserved.0,"aw",@nobits
	.weak		__nv_reservedSMEM_offset_0_alias
	.size		__nv_reservedSMEM_offset_0_alias, 0, 64
	.other		__nv_reservedSMEM_offset_0_alias,@"STO_CUDA_RESERVED_SHARED STV_DEFAULT"
__nv_reservedSMEM_offset_0_alias:
	.zero		0
	.zero		64


//--------------------- .nv.constant0._Z9wave1DlaxPdS_dddi --------------------------
	.section	.nv.constant0._Z9wave1DlaxPdS_dddi,"a",@progbits
	.sectionflags	@""
	.align	4
.nv.constant0._Z9wave1DlaxPdS_dddi:
	.zero		940


//--------------------- SYMBOLS --------------------------

	.type		.nv.reservedSmem.offset0,@object
	.size		.nv.reservedSmem.offset0,0x4
